//
// Generated by NVIDIA NVVM Compiler
//
// Compiler Build ID: CL-36424714
// Cuda compilation tools, release 13.0, V13.0.88
// Based on NVVM 20.0.0
//

.version 9.0
.target sm_100
.address_size 64

	// .globl	_Z6vecAddPfS_S_i

.visible .entry _Z6vecAddPfS_S_i(
	.param .u64 .ptr .align 1 _Z6vecAddPfS_S_i_param_0,
	.param .u64 .ptr .align 1 _Z6vecAddPfS_S_i_param_1,
	.param .u64 .ptr .align 1 _Z6vecAddPfS_S_i_param_2,
	.param .u32 _Z6vecAddPfS_S_i_param_3
)
{
	.reg .pred 	%p<2>;
	.reg .b32 	%r<6>;
	.reg .b32 	%f<4>;
	.reg .b64 	%rd<11>;

	ld.param.u64 	%rd1, [_Z6vecAddPfS_S_i_param_0];
	ld.param.u64 	%rd2, [_Z6vecAddPfS_S_i_param_1];
	ld.param.u64 	%rd3, [_Z6vecAddPfS_S_i_param_2];
	ld.param.u32 	%r2, [_Z6vecAddPfS_S_i_param_3];
	mov.u32 	%r3, %tid.x;
	mov.u32 	%r4, %ntid.x;
	mov.u32 	%r5, %ctaid.x;
	mad.lo.s32 	%r1, %r4, %r5, %r3;
	setp.ge.s32 	%p1, %r1, %r2;
	@%p1 bra 	$L__BB0_2;
	cvta.to.global.u64 	%rd4, %rd2;
	cvta.to.global.u64 	%rd5, %rd3;
	cvta.to.global.u64 	%rd6, %rd1;
	mul.wide.s32 	%rd7, %r1, 4;
	add.s64 	%rd8, %rd4, %rd7;
	ld.global.f32 	%f1, [%rd8];
	add.s64 	%rd9, %rd5, %rd7;
	ld.global.f32 	%f2, [%rd9];
	add.f32 	%f3, %f1, %f2;
	add.s64 	%rd10, %rd6, %rd7;
	st.global.f32 	[%rd10], %f3;
$L__BB0_2:
	ret;

}


// ===== COMPILED SASS (sm_100) =====

	.target	sm_100

	.elftype	@"ET_EXEC"


//--------------------- .note.nv.tkinfo           --------------------------
	.section	.note.nv.tkinfo,"",@"SHT_NOTE"
	.sectionflags	@"SHF_NOTE_NV_TKINFO"
	.tkinfo
        /*0018*/ 	.word	0x00000002
        /*0030*/ 	.string	""
        /*0030*/ 	.string	"ptxas"
        /*0030*/ 	.string	"Cuda compilation tools, release 13.0, V13.0.88"
        /*0030*/ 	.string	"Build cuda_13.0.r13.0/compiler.36424714_0"
        /*0030*/ 	.string	"-arch sm_100 -m 64 "



//--------------------- .note.nv.cuinfo           --------------------------
	.section	.note.nv.cuinfo,"",@"SHT_NOTE"
	.sectionflags	@"SHF_NOTE_NV_CUINFO"
        /*0018*/ 	.short	0x0002
        /*001a*/ 	.short	0x0064
        /*001c*/ 	.short	0x0082
	.zero		2


//--------------------- .nv.info                  --------------------------
	.section	.nv.info,"",@"SHT_CUDA_INFO"
	.align	4


	//----- nvinfo : EIATTR_REGCOUNT
	.align		4
        /*0000*/ 	.byte	0x04, 0x2f
        /*0002*/ 	.short	(.L_1 - .L_0)
	.align		4
.L_0:
        /*0004*/ 	.word	index@(_Z6vecAddPfS_S_i)
        /*0008*/ 	.word	0x0000000c


	//----- nvinfo : EIATTR_FRAME_SIZE
	.align		4
.L_1:
        /*000c*/ 	.byte	0x04, 0x11
        /*000e*/ 	.short	(.L_3 - .L_2)
	.align		4
.L_2:
        /*0010*/ 	.word	index@(_Z6vecAddPfS_S_i)
        /*0014*/ 	.word	0x00000000


	//----- nvinfo : EIATTR_MIN_STACK_SIZE
	.align		4
.L_3:
        /*0018*/ 	.byte	0x04, 0x12
        /*001a*/ 	.short	(.L_5 - .L_4)
	.align		4
.L_4:
        /*001c*/ 	.word	index@(_Z6vecAddPfS_S_i)
        /*0020*/ 	.word	0x00000000
.L_5:


//--------------------- .nv.compat                --------------------------
	.section	.nv.compat,"",@"SHT_CUDA_COMPAT_INFO"
	.align	4
        /*0000*/ 	.byte	0x02, 0x09, 0x00, 0x00, 0x02, 0x02, 0x01, 0x00, 0x02, 0x05, 0x05, 0x00, 0x03, 0x07, 0x01, 0x01
        /*0010*/ 	.byte	0x02, 0x03, 0x00, 0x00, 0x02, 0x06, 0x01, 0x00, 0x04, 0x0b, 0x08, 0x00, 0x09, 0x00, 0x00, 0x00
        /*0020*/ 	.byte	0x00, 0x00, 0x00, 0x00


//--------------------- .nv.info._Z6vecAddPfS_S_i --------------------------
	.section	.nv.info._Z6vecAddPfS_S_i,"",@"SHT_CUDA_INFO"
	.sectionflags	@""
	.align	4


	//----- nvinfo : EIATTR_CUDA_API_VERSION
	.align		4
        /*0000*/ 	.byte	0x04, 0x37
        /*0002*/ 	.short	(.L_7 - .L_6)
.L_6:
        /*0004*/ 	.word	0x00000082


	//----- nvinfo : EIATTR_KPARAM_INFO
	.align		4
.L_7:
        /*0008*/ 	.byte	0x04, 0x17
        /*000a*/ 	.short	(.L_9 - .L_8)
.L_8:
        /*000c*/ 	.word	0x00000000
        /*0010*/ 	.short	0x0003
        /*0012*/ 	.short	0x0018
        /*0014*/ 	.byte	0x00, 0xf0, 0x11, 0x00


	//----- nvinfo : EIATTR_KPARAM_INFO
	.align		4
.L_9:
        /*0018*/ 	.byte	0x04, 0x17
        /*001a*/ 	.short	(.L_11 - .L_10)
.L_10:
        /*001c*/ 	.word	0x00000000
        /*0020*/ 	.short	0x0002
        /*0022*/ 	.short	0x0010
        /*0024*/ 	.byte	0x00, 0xf5, 0x21, 0x00


	//----- nvinfo : EIATTR_KPARAM_INFO
	.align		4
.L_11:
        /*0028*/ 	.byte	0x04, 0x17
        /*002a*/ 	.short	(.L_13 - .L_12)
.L_12:
        /*002c*/ 	.word	0x00000000
        /*0030*/ 	.short	0x0001
        /*0032*/ 	.short	0x0008
        /*0034*/ 	.byte	0x00, 0xf5, 0x21, 0x00


	//----- nvinfo : EIATTR_KPARAM_INFO
	.align		4
.L_13:
        /*0038*/ 	.byte	0x04, 0x17
        /*003a*/ 	.short	(.L_15 - .L_14)
.L_14:
        /*003c*/ 	.word	0x00000000
        /*0040*/ 	.short	0x0000
        /*0042*/ 	.short	0x0000
        /*0044*/ 	.byte	0x00, 0xf5, 0x21, 0x00


	//----- nvinfo : EIATTR_SPARSE_MMA_MASK
	.align		4
.L_15:
        /*0048*/ 	.byte	0x03, 0x50
        /*004a*/ 	.short	0x0000


	//----- nvinfo : EIATTR_MAXREG_COUNT
	.align		4
        /*004c*/ 	.byte	0x03, 0x1b
        /*004e*/ 	.short	0x00ff


	//----- nvinfo : EIATTR_MERCURY_ISA_VERSION
	.align		4
        /*0050*/ 	.byte	0x03, 0x5f
        /*0052*/ 	.short	0x0101


	//----- nvinfo : EIATTR_VRC_CTA_INIT_COUNT
	.align		4
        /*0054*/ 	.byte	0x02, 0x4a
	.zero		1
	.zero		1


	//----- nvinfo : EIATTR_EXIT_INSTR_OFFSETS
	.align		4
        /*0058*/ 	.byte	0x04, 0x1c
        /*005a*/ 	.short	(.L_17 - .L_16)


	//   ....[0]....
.L_16:
        /*005c*/ 	.word	0x00000070


	//   ....[1]....
        /*0060*/ 	.word	0x00000130


	//----- nvinfo : EIATTR_CBANK_PARAM_SIZE
	.align		4
.L_17:
        /*0064*/ 	.byte	0x03, 0x19
        /*0066*/ 	.short	0x001c


	//----- nvinfo : EIATTR_PARAM_CBANK
	.align		4
        /*0068*/ 	.byte	0x04, 0x0a
        /*006a*/ 	.short	(.L_19 - .L_18)
	.align		4
.L_18:
        /*006c*/ 	.word	index@(.nv.constant0._Z6vecAddPfS_S_i)
        /*0070*/ 	.short	0x0380
        /*0072*/ 	.short	0x001c


	//----- nvinfo : EIATTR_SW_WAR
	.align		4
.L_19:
        /*0074*/ 	.byte	0x04, 0x36
        /*0076*/ 	.short	(.L_21 - .L_20)
.L_20:
        /*0078*/ 	.word	0x00000008
.L_21:


//--------------------- .nv.callgraph             --------------------------
	.section	.nv.callgraph,"",@"SHT_CUDA_CALLGRAPH"
	.align	4
	.sectionentsize	8
	.align		4
        /*0000*/ 	.word	0x00000000
	.align		4
        /*0004*/ 	.word	0xffffffff
	.align		4
        /*0008*/ 	.word	0x00000000
	.align		4
        /*000c*/ 	.word	0xfffffffe
	.align		4
        /*0010*/ 	.word	0x00000000
	.align		4
        /*0014*/ 	.word	0xfffffffd
	.align		4
        /*0018*/ 	.word	0x00000000
	.align		4
        /*001c*/ 	.word	0xfffffffc


//--------------------- .text._Z6vecAddPfS_S_i    --------------------------
	.section	.text._Z6vecAddPfS_S_i,"ax",@progbits
	.align	128
        .global         _Z6vecAddPfS_S_i
        .type           _Z6vecAddPfS_S_i,@function
        .size           _Z6vecAddPfS_S_i,(.L_x_1 - _Z6vecAddPfS_S_i)
        .other          _Z6vecAddPfS_S_i,@"STO_CUDA_ENTRY STV_DEFAULT"
_Z6vecAddPfS_S_i:
.text._Z6vecAddPfS_S_i:
[----:B------:R-:W-:Y:S01]  /*0000*/  LDC R1, c[0x0][0x37c] ;  /* 0x0000df00ff017b82 */ /* 0x000fe20000000800 */
[----:B------:R-:W0:Y:S01]  /*0010*/  S2R R9, SR_TID.X ;  /* 0x0000000000097919 */ /* 0x000e220000002100 */
[----:B------:R-:W0:Y:S01]  /*0020*/  LDCU UR4, c[0x0][0x360] ;  /* 0x00006c00ff0477ac */ /* 0x000e220008000800 */
[----:B------:R-:W0:Y:S01]  /*0030*/  S2R R0, SR_CTAID.X ;  /* 0x0000000000007919 */ /* 0x000e220000002500 */
[----:B------:R-:W1:Y:S01]  /*0040*/  LDCU UR5, c[0x0][0x398] ;  /* 0x00007300ff0577ac */ /* 0x000e620008000800 */
[----:B0-----:R-:W-:-:S05]  /*0050*/  IMAD R9, R0, UR4, R9 ;  /* 0x0000000400097c24 */ /* 0x001fca000f8e0209 */
[----:B-1----:R-:W-:-:S13]  /*0060*/  ISETP.GE.AND P0, PT, R9, UR5, PT ;  /* 0x0000000509007c0c */ /* 0x002fda000bf06270 */
[----:B------:R-:W-:Y:S05]  /*0070*/  @P0 EXIT ;  /* 0x000000000000094d */ /* 0x000fea0003800000 */
[----:B------:R-:W0:Y:S01]  /*0080*/  LDC.64 R2, c[0x0][0x388] ;  /* 0x0000e200ff027b82 */ /* 0x000e220000000a00 */
[----:B------:R-:W1:Y:S07]  /*0090*/  LDCU.64 UR4, c[0x0][0x358] ;  /* 0x00006b00ff0477ac */ /* 0x000e6e0008000a00 */
[----:B------:R-:W2:Y:S08]  /*00a0*/  LDC.64 R4, c[0x0][0x390] ;  /* 0x0000e400ff047b82 */ /* 0x000eb00000000a00 */
[----:B------:R-:W3:Y:S01]  /*00b0*/  LDC.64 R6, c[0x0][0x380] ;  /* 0x0000e000ff067b82 */ /* 0x000ee20000000a00 */
[----:B0-----:R-:W-:-:S06]  /*00c0*/  IMAD.WIDE R2, R9, 0x4, R2 ;  /* 0x0000000409027825 */ /* 0x001fcc00078e0202 */
[----:B-1----:R-:W4:Y:S01]  /*00d0*/  LDG.E R2, desc[UR4][R2.64] ;  /* 0x0000000402027981 */ /* 0x002f22000c1e1900 */
[----:B--2---:R-:W-:-:S06]  /*00e0*/  IMAD.WIDE R4, R9, 0x4, R4 ;  /* 0x0000000409047825 */ /* 0x004fcc00078e0204 */
[----:B------:R-:W4:Y:S01]  /*00f0*/  LDG.E R5, desc[UR4][R4.64] ;  /* 0x0000000404057981 */ /* 0x000f22000c1e1900 */
[----:B---3--:R-:W-:-:S04]  /*0100*/  IMAD.WIDE R6, R9, 0x4, R6 ;  /* 0x0000000409067825 */ /* 0x008fc800078e0206 */
[----:B----4-:R-:W-:-:S05]  /*0110*/  FADD R9, R2, R5 ;  /* 0x0000000502097221 */ /* 0x010fca0000000000 */
[----:B------:R-:W-:Y:S01]  /*0120*/  STG.E desc[UR4][R6.64], R9 ;  /* 0x0000000906007986 */ /* 0x000fe2000c101904 */
[----:B------:R-:W-:Y:S05]  /*0130*/  EXIT ;  /* 0x000000000000794d */ /* 0x000fea0003800000 */
.L_x_0:
[----:B------:R-:W-:-:S00]  /*0140*/  BRA `(.L_x_0) ;  /* 0xfffffffc00fc7947 */ /* 0x000fc0000383ffff */
[----:B------:R-:W-:-:S00]  /*0150*/  NOP ;  /* 0x0000000000007918 */ /* 0x000fc00000000000 */
        /* <DEDUP_REMOVED lines=10> */
.L_x_1:


//--------------------- .nv.shared.reserved.0     --------------------------
	.section	.nv.shared.reserved.0,"aw",@nobits
	.weak		__nv_reservedSMEM_offset_0_alias
	.size		__nv_reservedSMEM_offset_0_alias, 0, 64
	.other		__nv_reservedSMEM_offset_0_alias,@"STO_CUDA_RESERVED_SHARED STV_DEFAULT"
__nv_reservedSMEM_offset_0_alias:
	.zero		0
	.zero		64


//--------------------- .nv.constant0._Z6vecAddPfS_S_i --------------------------
	.section	.nv.constant0._Z6vecAddPfS_S_i,"a",@progbits
	.sectionflags	@""
	.align	4
.nv.constant0._Z6vecAddPfS_S_i:
	.zero		924


//--------------------- SYMBOLS --------------------------

	.type		.nv.reservedSmem.offset0,@object
	.size		.nv.reservedSmem.offset0,0x4
